//
// Generated by NVIDIA NVVM Compiler
//
// Compiler Build ID: CL-36424714
// Cuda compilation tools, release 13.0, V13.0.88
// Based on NVVM 20.0.0
//

.version 9.0
.target sm_100
.address_size 64

	// .globl	_Z9addKernelPdPKdS1_i

.visible .entry _Z9addKernelPdPKdS1_i(
	.param .u64 .ptr .align 1 _Z9addKernelPdPKdS1_i_param_0,
	.param .u64 .ptr .align 1 _Z9addKernelPdPKdS1_i_param_1,
	.param .u64 .ptr .align 1 _Z9addKernelPdPKdS1_i_param_2,
	.param .u32 _Z9addKernelPdPKdS1_i_param_3
)
{
	.reg .pred 	%p<10>;
	.reg .b32 	%r<78>;
	.reg .b32 	%f<37>;
	.reg .b64 	%rd<47>;
	.reg .b64 	%fd<65>;

	ld.param.u64 	%rd3, [_Z9addKernelPdPKdS1_i_param_0];
	ld.param.u64 	%rd4, [_Z9addKernelPdPKdS1_i_param_1];
	ld.param.u64 	%rd5, [_Z9addKernelPdPKdS1_i_param_2];
	ld.param.u32 	%r43, [_Z9addKernelPdPKdS1_i_param_3];
	cvta.to.global.u64 	%rd1, %rd5;
	cvta.to.global.u64 	%rd2, %rd4;
	mov.u32 	%r44, %ctaid.x;
	mov.u32 	%r45, %ntid.x;
	mov.u32 	%r46, %tid.x;
	mad.lo.s32 	%r1, %r44, %r45, %r46;
	mov.u32 	%r47, %ctaid.y;
	mov.u32 	%r48, %ntid.y;
	mul.lo.s32 	%r2, %r47, %r48;
	mov.u32 	%r3, %tid.y;
	add.s32 	%r4, %r2, %r3;
	setp.lt.s32 	%p1, %r43, 1;
	mov.f64 	%fd64, 0d0000000000000000;
	@%p1 bra 	$L__BB0_13;
	mul.lo.s32 	%r5, %r43, %r1;
	and.b32  	%r6, %r43, 7;
	setp.lt.u32 	%p2, %r43, 8;
	mov.f32 	%f36, 0f00000000;
	mov.b32 	%r76, 0;
	@%p2 bra 	$L__BB0_4;
	and.b32  	%r76, %r43, 2147483640;
	neg.s32 	%r74, %r76;
	add.s32 	%r50, %r3, %r43;
	add.s32 	%r73, %r50, %r2;
	shl.b32 	%r10, %r43, 3;
	shl.b32 	%r51, %r43, 1;
	add.s32 	%r72, %r4, %r51;
	mad.lo.s32 	%r71, %r43, 3, %r4;
	shl.b32 	%r52, %r43, 2;
	add.s32 	%r70, %r4, %r52;
	mad.lo.s32 	%r69, %r43, 5, %r4;
	mad.lo.s32 	%r68, %r43, 6, %r4;
	mad.lo.s32 	%r67, %r43, 7, %r4;
	mov.f32 	%f36, 0f00000000;
	mov.u32 	%r65, %r5;
	mov.u32 	%r66, %r4;
$L__BB0_3:
	.pragma "nounroll";
	mul.wide.s32 	%rd6, %r65, 8;
	add.s64 	%rd7, %rd2, %rd6;
	ld.global.f64 	%fd4, [%rd7];
	mul.wide.u32 	%rd8, %r66, 8;
	add.s64 	%rd9, %rd1, %rd8;
	ld.global.f64 	%fd5, [%rd9];
	cvt.f64.f32 	%fd6, %f36;
	fma.rn.f64 	%fd7, %fd4, %fd5, %fd6;
	cvt.rn.f32.f64 	%f16, %fd7;
	ld.global.f64 	%fd8, [%rd7+8];
	mul.wide.u32 	%rd10, %r73, 8;
	add.s64 	%rd11, %rd1, %rd10;
	ld.global.f64 	%fd9, [%rd11];
	cvt.f64.f32 	%fd10, %f16;
	fma.rn.f64 	%fd11, %fd8, %fd9, %fd10;
	cvt.rn.f32.f64 	%f17, %fd11;
	ld.global.f64 	%fd12, [%rd7+16];
	mul.wide.u32 	%rd12, %r72, 8;
	add.s64 	%rd13, %rd1, %rd12;
	ld.global.f64 	%fd13, [%rd13];
	cvt.f64.f32 	%fd14, %f17;
	fma.rn.f64 	%fd15, %fd12, %fd13, %fd14;
	cvt.rn.f32.f64 	%f18, %fd15;
	ld.global.f64 	%fd16, [%rd7+24];
	mul.wide.u32 	%rd14, %r71, 8;
	add.s64 	%rd15, %rd1, %rd14;
	ld.global.f64 	%fd17, [%rd15];
	cvt.f64.f32 	%fd18, %f18;
	fma.rn.f64 	%fd19, %fd16, %fd17, %fd18;
	cvt.rn.f32.f64 	%f19, %fd19;
	ld.global.f64 	%fd20, [%rd7+32];
	mul.wide.u32 	%rd16, %r70, 8;
	add.s64 	%rd17, %rd1, %rd16;
	ld.global.f64 	%fd21, [%rd17];
	cvt.f64.f32 	%fd22, %f19;
	fma.rn.f64 	%fd23, %fd20, %fd21, %fd22;
	cvt.rn.f32.f64 	%f20, %fd23;
	ld.global.f64 	%fd24, [%rd7+40];
	mul.wide.u32 	%rd18, %r69, 8;
	add.s64 	%rd19, %rd1, %rd18;
	ld.global.f64 	%fd25, [%rd19];
	cvt.f64.f32 	%fd26, %f20;
	fma.rn.f64 	%fd27, %fd24, %fd25, %fd26;
	cvt.rn.f32.f64 	%f21, %fd27;
	ld.global.f64 	%fd28, [%rd7+48];
	mul.wide.u32 	%rd20, %r68, 8;
	add.s64 	%rd21, %rd1, %rd20;
	ld.global.f64 	%fd29, [%rd21];
	cvt.f64.f32 	%fd30, %f21;
	fma.rn.f64 	%fd31, %fd28, %fd29, %fd30;
	cvt.rn.f32.f64 	%f22, %fd31;
	ld.global.f64 	%fd32, [%rd7+56];
	mul.wide.u32 	%rd22, %r67, 8;
	add.s64 	%rd23, %rd1, %rd22;
	ld.global.f64 	%fd33, [%rd23];
	cvt.f64.f32 	%fd34, %f22;
	fma.rn.f64 	%fd35, %fd32, %fd33, %fd34;
	cvt.rn.f32.f64 	%f36, %fd35;
	add.s32 	%r74, %r74, 8;
	add.s32 	%r73, %r73, %r10;
	add.s32 	%r72, %r72, %r10;
	add.s32 	%r71, %r71, %r10;
	add.s32 	%r70, %r70, %r10;
	add.s32 	%r69, %r69, %r10;
	add.s32 	%r68, %r68, %r10;
	add.s32 	%r67, %r67, %r10;
	add.s32 	%r66, %r66, %r10;
	add.s32 	%r65, %r65, 8;
	setp.ne.s32 	%p3, %r74, 0;
	@%p3 bra 	$L__BB0_3;
$L__BB0_4:
	setp.eq.s32 	%p4, %r6, 0;
	@%p4 bra 	$L__BB0_12;
	and.b32  	%r38, %r43, 3;
	setp.lt.u32 	%p5, %r6, 4;
	@%p5 bra 	$L__BB0_7;
	add.s32 	%r53, %r76, %r5;
	mul.wide.s32 	%rd24, %r53, 8;
	add.s64 	%rd25, %rd2, %rd24;
	ld.global.f64 	%fd36, [%rd25];
	mad.lo.s32 	%r54, %r76, %r43, %r4;
	mul.wide.u32 	%rd26, %r54, 8;
	add.s64 	%rd27, %rd1, %rd26;
	ld.global.f64 	%fd37, [%rd27];
	cvt.f64.f32 	%fd38, %f36;
	fma.rn.f64 	%fd39, %fd36, %fd37, %fd38;
	cvt.rn.f32.f64 	%f24, %fd39;
	ld.global.f64 	%fd40, [%rd25+8];
	add.s32 	%r55, %r54, %r43;
	mul.wide.u32 	%rd28, %r55, 8;
	add.s64 	%rd29, %rd1, %rd28;
	ld.global.f64 	%fd41, [%rd29];
	cvt.f64.f32 	%fd42, %f24;
	fma.rn.f64 	%fd43, %fd40, %fd41, %fd42;
	cvt.rn.f32.f64 	%f25, %fd43;
	ld.global.f64 	%fd44, [%rd25+16];
	add.s32 	%r56, %r55, %r43;
	mul.wide.u32 	%rd30, %r56, 8;
	add.s64 	%rd31, %rd1, %rd30;
	ld.global.f64 	%fd45, [%rd31];
	cvt.f64.f32 	%fd46, %f25;
	fma.rn.f64 	%fd47, %fd44, %fd45, %fd46;
	cvt.rn.f32.f64 	%f26, %fd47;
	ld.global.f64 	%fd48, [%rd25+24];
	add.s32 	%r57, %r56, %r43;
	mul.wide.u32 	%rd32, %r57, 8;
	add.s64 	%rd33, %rd1, %rd32;
	ld.global.f64 	%fd49, [%rd33];
	cvt.f64.f32 	%fd50, %f26;
	fma.rn.f64 	%fd51, %fd48, %fd49, %fd50;
	cvt.rn.f32.f64 	%f36, %fd51;
	add.s32 	%r76, %r76, 4;
$L__BB0_7:
	setp.eq.s32 	%p6, %r38, 0;
	@%p6 bra 	$L__BB0_12;
	setp.eq.s32 	%p7, %r38, 1;
	@%p7 bra 	$L__BB0_10;
	add.s32 	%r58, %r76, %r5;
	mul.wide.s32 	%rd34, %r58, 8;
	add.s64 	%rd35, %rd2, %rd34;
	ld.global.f64 	%fd52, [%rd35];
	mad.lo.s32 	%r59, %r76, %r43, %r4;
	mul.wide.u32 	%rd36, %r59, 8;
	add.s64 	%rd37, %rd1, %rd36;
	ld.global.f64 	%fd53, [%rd37];
	cvt.f64.f32 	%fd54, %f36;
	fma.rn.f64 	%fd55, %fd52, %fd53, %fd54;
	cvt.rn.f32.f64 	%f28, %fd55;
	ld.global.f64 	%fd56, [%rd35+8];
	add.s32 	%r60, %r59, %r43;
	mul.wide.u32 	%rd38, %r60, 8;
	add.s64 	%rd39, %rd1, %rd38;
	ld.global.f64 	%fd57, [%rd39];
	cvt.f64.f32 	%fd58, %f28;
	fma.rn.f64 	%fd59, %fd56, %fd57, %fd58;
	cvt.rn.f32.f64 	%f36, %fd59;
	add.s32 	%r76, %r76, 2;
$L__BB0_10:
	and.b32  	%r61, %r43, 1;
	setp.eq.b32 	%p8, %r61, 1;
	not.pred 	%p9, %p8;
	@%p9 bra 	$L__BB0_12;
	add.s32 	%r62, %r76, %r5;
	mul.wide.s32 	%rd40, %r62, 8;
	add.s64 	%rd41, %rd2, %rd40;
	ld.global.f64 	%fd60, [%rd41];
	mad.lo.s32 	%r63, %r76, %r43, %r4;
	mul.wide.u32 	%rd42, %r63, 8;
	add.s64 	%rd43, %rd1, %rd42;
	ld.global.f64 	%fd61, [%rd43];
	cvt.f64.f32 	%fd62, %f36;
	fma.rn.f64 	%fd63, %fd60, %fd61, %fd62;
	cvt.rn.f32.f64 	%f36, %fd63;
$L__BB0_12:
	cvt.f64.f32 	%fd64, %f36;
$L__BB0_13:
	cvta.to.global.u64 	%rd44, %rd3;
	mad.lo.s32 	%r64, %r43, %r1, %r4;
	mul.wide.s32 	%rd45, %r64, 8;
	add.s64 	%rd46, %rd44, %rd45;
	st.global.f64 	[%rd46], %fd64;
	ret;

}


// ===== COMPILED SASS (sm_100) =====

	.target	sm_100

	.elftype	@"ET_EXEC"


//--------------------- .note.nv.tkinfo           --------------------------
	.section	.note.nv.tkinfo,"",@"SHT_NOTE"
	.sectionflags	@"SHF_NOTE_NV_TKINFO"
	.tkinfo
        /*0018*/ 	.word	0x00000002
        /*0030*/ 	.string	""
        /*0030*/ 	.string	"ptxas"
        /*0030*/ 	.string	"Cuda compilation tools, release 13.0, V13.0.88"
        /*0030*/ 	.string	"Build cuda_13.0.r13.0/compiler.36424714_0"
        /*0030*/ 	.string	"-arch sm_100 -m 64 "



//--------------------- .note.nv.cuinfo           --------------------------
	.section	.note.nv.cuinfo,"",@"SHT_NOTE"
	.sectionflags	@"SHF_NOTE_NV_CUINFO"
        /*0018*/ 	.short	0x0002
        /*001a*/ 	.short	0x0064
        /*001c*/ 	.short	0x0082
	.zero		2


//--------------------- .nv.info                  --------------------------
	.section	.nv.info,"",@"SHT_CUDA_INFO"
	.align	4


	//----- nvinfo : EIATTR_REGCOUNT
	.align		4
        /*0000*/ 	.byte	0x04, 0x2f
        /*0002*/ 	.short	(.L_1 - .L_0)
	.align		4
.L_0:
        /*0004*/ 	.word	index@(_Z9addKernelPdPKdS1_i)
        /*0008*/ 	.word	0x00000028


	//----- nvinfo : EIATTR_FRAME_SIZE
	.align		4
.L_1:
        /*000c*/ 	.byte	0x04, 0x11
        /*000e*/ 	.short	(.L_3 - .L_2)
	.align		4
.L_2:
        /*0010*/ 	.word	index@(_Z9addKernelPdPKdS1_i)
        /*0014*/ 	.word	0x00000000


	//----- nvinfo : EIATTR_MIN_STACK_SIZE
	.align		4
.L_3:
        /*0018*/ 	.byte	0x04, 0x12
        /*001a*/ 	.short	(.L_5 - .L_4)
	.align		4
.L_4:
        /*001c*/ 	.word	index@(_Z9addKernelPdPKdS1_i)
        /*0020*/ 	.word	0x00000000
.L_5:


//--------------------- .nv.compat                --------------------------
	.section	.nv.compat,"",@"SHT_CUDA_COMPAT_INFO"
	.align	4
        /*0000*/ 	.byte	0x02, 0x09, 0x00, 0x00, 0x02, 0x02, 0x01, 0x00, 0x02, 0x05, 0x05, 0x00, 0x03, 0x07, 0x01, 0x01
        /*0010*/ 	.byte	0x02, 0x03, 0x00, 0x00, 0x02, 0x06, 0x01, 0x00, 0x04, 0x0b, 0x08, 0x00, 0x01, 0x00, 0x00, 0x00
        /*0020*/ 	.byte	0x00, 0x00, 0x00, 0x00


//--------------------- .nv.info._Z9addKernelPdPKdS1_i --------------------------
	.section	.nv.info._Z9addKernelPdPKdS1_i,"",@"SHT_CUDA_INFO"
	.sectionflags	@""
	.align	4


	//----- nvinfo : EIATTR_CUDA_API_VERSION
	.align		4
        /*0000*/ 	.byte	0x04, 0x37
        /*0002*/ 	.short	(.L_7 - .L_6)
.L_6:
        /*0004*/ 	.word	0x00000082


	//----- nvinfo : EIATTR_KPARAM_INFO
	.align		4
.L_7:
        /*0008*/ 	.byte	0x04, 0x17
        /*000a*/ 	.short	(.L_9 - .L_8)
.L_8:
        /*000c*/ 	.word	0x00000000
        /*0010*/ 	.short	0x0003
        /*0012*/ 	.short	0x0018
        /*0014*/ 	.byte	0x00, 0xf0, 0x11, 0x00


	//----- nvinfo : EIATTR_KPARAM_INFO
	.align		4
.L_9:
        /*0018*/ 	.byte	0x04, 0x17
        /*001a*/ 	.short	(.L_11 - .L_10)
.L_10:
        /*001c*/ 	.word	0x00000000
        /*0020*/ 	.short	0x0002
        /*0022*/ 	.short	0x0010
        /*0024*/ 	.byte	0x00, 0xf5, 0x21, 0x00


	//----- nvinfo : EIATTR_KPARAM_INFO
	.align		4
.L_11:
        /*0028*/ 	.byte	0x04, 0x17
        /*002a*/ 	.short	(.L_13 - .L_12)
.L_12:
        /*002c*/ 	.word	0x00000000
        /*0030*/ 	.short	0x0001
        /*0032*/ 	.short	0x0008
        /*0034*/ 	.byte	0x00, 0xf5, 0x21, 0x00


	//----- nvinfo : EIATTR_KPARAM_INFO
	.align		4
.L_13:
        /*0038*/ 	.byte	0x04, 0x17
        /*003a*/ 	.short	(.L_15 - .L_14)
.L_14:
        /*003c*/ 	.word	0x00000000
        /*0040*/ 	.short	0x0000
        /*0042*/ 	.short	0x0000
        /*0044*/ 	.byte	0x00, 0xf5, 0x21, 0x00


	//----- nvinfo : EIATTR_SPARSE_MMA_MASK
	.align		4
.L_15:
        /*0048*/ 	.byte	0x03, 0x50
        /*004a*/ 	.short	0x0000


	//----- nvinfo : EIATTR_MAXREG_COUNT
	.align		4
        /*004c*/ 	.byte	0x03, 0x1b
        /*004e*/ 	.short	0x00ff


	//----- nvinfo : EIATTR_MERCURY_ISA_VERSION
	.align		4
        /*0050*/ 	.byte	0x03, 0x5f
        /*0052*/ 	.short	0x0101


	//----- nvinfo : EIATTR_VRC_CTA_INIT_COUNT
	.align		4
        /*0054*/ 	.byte	0x02, 0x4a
	.zero		1
	.zero		1


	//----- nvinfo : EIATTR_EXIT_INSTR_OFFSETS
	.align		4
        /*0058*/ 	.byte	0x04, 0x1c
        /*005a*/ 	.short	(.L_17 - .L_16)


	//   ....[0]....
.L_16:
        /*005c*/ 	.word	0x00000ae0


	//----- nvinfo : EIATTR_CBANK_PARAM_SIZE
	.align		4
.L_17:
        /*0060*/ 	.byte	0x03, 0x19
        /*0062*/ 	.short	0x001c


	//----- nvinfo : EIATTR_PARAM_CBANK
	.align		4
        /*0064*/ 	.byte	0x04, 0x0a
        /*0066*/ 	.short	(.L_19 - .L_18)
	.align		4
.L_18:
        /*0068*/ 	.word	index@(.nv.constant0._Z9addKernelPdPKdS1_i)
        /*006c*/ 	.short	0x0380
        /*006e*/ 	.short	0x001c


	//----- nvinfo : EIATTR_SW_WAR
	.align		4
.L_19:
        /*0070*/ 	.byte	0x04, 0x36
        /*0072*/ 	.short	(.L_21 - .L_20)
.L_20:
        /*0074*/ 	.word	0x00000008
.L_21:


//--------------------- .nv.callgraph             --------------------------
	.section	.nv.callgraph,"",@"SHT_CUDA_CALLGRAPH"
	.align	4
	.sectionentsize	8
	.align		4
        /*0000*/ 	.word	0x00000000
	.align		4
        /*0004*/ 	.word	0xffffffff
	.align		4
        /*0008*/ 	.word	0x00000000
	.align		4
        /*000c*/ 	.word	0xfffffffe
	.align		4
        /*0010*/ 	.word	0x00000000
	.align		4
        /*0014*/ 	.word	0xfffffffd
	.align		4
        /*0018*/ 	.word	0x00000000
	.align		4
        /*001c*/ 	.word	0xfffffffc


//--------------------- .text._Z9addKernelPdPKdS1_i --------------------------
	.section	.text._Z9addKernelPdPKdS1_i,"ax",@progbits
	.align	128
        .global         _Z9addKernelPdPKdS1_i
        .type           _Z9addKernelPdPKdS1_i,@function
        .size           _Z9addKernelPdPKdS1_i,(.L_x_6 - _Z9addKernelPdPKdS1_i)
        .other          _Z9addKernelPdPKdS1_i,@"STO_CUDA_ENTRY STV_DEFAULT"
_Z9addKernelPdPKdS1_i:
.text._Z9addKernelPdPKdS1_i:
[----:B------:R-:W-:Y:S08]  /*0000*/  LDC R1, c[0x0][0x37c] ;  /* 0x0000df00ff017b82 */ /* 0x000ff00000000800 */
[----:B------:R-:W0:Y:S01]  /*0010*/  LDC R2, c[0x0][0x398] ;  /* 0x0000e600ff027b82 */ /* 0x000e220000000800 */
[----:B------:R-:W1:Y:S01]  /*0020*/  S2R R0, SR_TID.X ;  /* 0x0000000000007919 */ /* 0x000e620000002100 */
[----:B------:R-:W2:Y:S01]  /*0030*/  LDCU.64 UR6, c[0x0][0x358] ;  /* 0x00006b00ff0677ac */ /* 0x000ea20008000a00 */
[----:B------:R-:W-:Y:S01]  /*0040*/  CS2R R32, SRZ ;  /* 0x0000000000207805 */ /* 0x000fe2000001ff00 */
[----:B------:R-:W3:Y:S04]  /*0050*/  S2R R7, SR_TID.Y ;  /* 0x0000000000077919 */ /* 0x000ee80000002200 */
[----:B------:R-:W4:Y:S08]  /*0060*/  S2UR UR4, SR_CTAID.Y ;  /* 0x00000000000479c3 */ /* 0x000f300000002600 */
[----:B------:R-:W1:Y:S01]  /*0070*/  LDC R3, c[0x0][0x360] ;  /* 0x0000d800ff037b82 */ /* 0x000e620000000800 */
[----:B------:R-:W4:Y:S07]  /*0080*/  LDCU UR5, c[0x0][0x364] ;  /* 0x00006c80ff0577ac */ /* 0x000f2e0008000800 */
[----:B------:R-:W1:Y:S01]  /*0090*/  S2UR UR8, SR_CTAID.X ;  /* 0x00000000000879c3 */ /* 0x000e620000002500 */
[----:B0-----:R-:W-:Y:S01]  /*00a0*/  ISETP.GE.AND P0, PT, R2, 0x1, PT ;  /* 0x000000010200780c */ /* 0x001fe20003f06270 */
[----:B----4-:R-:W-:-:S06]  /*00b0*/  UIMAD UR4, UR4, UR5, URZ ;  /* 0x00000005040472a4 */ /* 0x010fcc000f8e02ff */
[----:B---3--:R-:W-:Y:S01]  /*00c0*/  IADD3 R5, PT, PT, R7, UR4, RZ ;  /* 0x0000000407057c10 */ /* 0x008fe2000fffe0ff */
[----:B-1----:R-:W-:-:S05]  /*00d0*/  IMAD R3, R3, UR8, R0 ;  /* 0x0000000803037c24 */ /* 0x002fca000f8e0200 */
[----:B--2---:R-:W-:Y:S05]  /*00e0*/  @!P0 BRA `(.L_x_0) ;  /* 0x00000008006c8947 */ /* 0x004fea0003800000 */
[C---:B------:R-:W-:Y:S01]  /*00f0*/  ISETP.GE.U32.AND P1, PT, R2.reuse, 0x8, PT ;  /* 0x000000080200780c */ /* 0x040fe20003f26070 */
[----:B------:R-:W-:Y:S01]  /*0100*/  HFMA2 R32, -RZ, RZ, 0, 0 ;  /* 0x00000000ff207431 */ /* 0x000fe200000001ff */
[----:B------:R-:W-:Y:S01]  /*0110*/  LOP3.LUT R4, R2, 0x7, RZ, 0xc0, !PT ;  /* 0x0000000702047812 */ /* 0x000fe200078ec0ff */
[----:B------:R-:W-:Y:S01]  /*0120*/  IMAD R6, R3, R2, RZ ;  /* 0x0000000203067224 */ /* 0x000fe200078e02ff */
[----:B------:R-:W-:Y:S02]  /*0130*/  MOV R9, RZ ;  /* 0x000000ff00097202 */ /* 0x000fe40000000f00 */
[----:B------:R-:W-:-:S07]  /*0140*/  ISETP.NE.AND P0, PT, R4, RZ, PT ;  /* 0x000000ff0400720c */ /* 0x000fce0003f05270 */
[----:B------:R-:W-:Y:S06]  /*0150*/  @!P1 BRA `(.L_x_1) ;  /* 0x00000004002c9947 */ /* 0x000fec0003800000 */
[C---:B------:R-:W-:Y:S01]  /*0160*/  LOP3.LUT R9, R2.reuse, 0x7ffffff8, RZ, 0xc0, !PT ;  /* 0x7ffffff802097812 */ /* 0x040fe200078ec0ff */
[C---:B------:R-:W-:Y:S01]  /*0170*/  IMAD R11, R2.reuse, 0x2, R5 ;  /* 0x00000002020b7824 */ /* 0x040fe200078e0205 */
[C---:B------:R-:W-:Y:S01]  /*0180*/  IADD3 R30, PT, PT, R2.reuse, UR4, R7 ;  /* 0x00000004021e7c10 */ /* 0x040fe2000fffe007 */
[C-C-:B------:R-:W-:Y:S01]  /*0190*/  IMAD R31, R2.reuse, 0x3, R5.reuse ;  /* 0x00000003021f7824 */ /* 0x140fe200078e0205 */
[C---:B------:R-:W-:Y:S01]  /*01a0*/  LEA R33, R2.reuse, R5, 0x2 ;  /* 0x0000000502217211 */ /* 0x040fe200078e10ff */
[C-C-:B------:R-:W-:Y:S01]  /*01b0*/  IMAD R35, R2.reuse, 0x5, R5.reuse ;  /* 0x0000000502237824 */ /* 0x140fe200078e0205 */
[----:B------:R-:W-:Y:S01]  /*01c0*/  MOV R32, RZ ;  /* 0x000000ff00207202 */ /* 0x000fe20000000f00 */
[C-C-:B------:R-:W-:Y:S01]  /*01d0*/  IMAD R37, R2.reuse, 0x6, R5.reuse ;  /* 0x0000000602257824 */ /* 0x140fe200078e0205 */
[----:B------:R-:W-:Y:S01]  /*01e0*/  MOV R10, R6 ;  /* 0x00000006000a7202 */ /* 0x000fe20000000f00 */
[--C-:B------:R-:W-:Y:S01]  /*01f0*/  IMAD R8, R2, 0x7, R5.reuse ;  /* 0x0000000702087824 */ /* 0x100fe200078e0205 */
[----:B------:R-:W-:Y:S01]  /*0200*/  IADD3 R0, PT, PT, -R9, RZ, RZ ;  /* 0x000000ff09007210 */ /* 0x000fe20007ffe1ff */
[----:B------:R-:W-:-:S07]  /*0210*/  IMAD.MOV.U32 R7, RZ, RZ, R5 ;  /* 0x000000ffff077224 */ /* 0x000fce00078e0005 */
.L_x_2:
[----:B0-----:R-:W0:Y:S08]  /*0220*/  LDC.64 R26, c[0x0][0x388] ;  /* 0x0000e200ff1a7b82 */ /* 0x001e300000000a00 */
[----:B-1----:R-:W1:Y:S01]  /*0230*/  LDC.64 R28, c[0x0][0x390] ;  /* 0x0000e400ff1c7b82 */ /* 0x002e620000000a00 */
[----:B0-----:R-:W-:-:S05]  /*0240*/  IMAD.WIDE R26, R10, 0x8, R26 ;  /* 0x000000080a1a7825 */ /* 0x001fca00078e021a */
[----:B------:R-:W2:Y:S01]  /*0250*/  LDG.E.64 R16, desc[UR6][R26.64] ;  /* 0x000000061a107981 */ /* 0x000ea2000c1e1b00 */
[----:B-1----:R-:W-:-:S03]  /*0260*/  IMAD.WIDE.U32 R20, R7, 0x8, R28 ;  /* 0x0000000807147825 */ /* 0x002fc600078e001c */
[----:B------:R-:W3:Y:S04]  /*0270*/  LDG.E.64 R24, desc[UR6][R26.64+0x8] ;  /* 0x000008061a187981 */ /* 0x000ee8000c1e1b00 */
[----:B------:R-:W2:Y:S01]  /*0280*/  LDG.E.64 R14, desc[UR6][R20.64] ;  /* 0x00000006140e7981 */ /* 0x000ea2000c1e1b00 */
[----:B------:R-:W-:-:S06]  /*0290*/  IMAD.WIDE.U32 R22, R30, 0x8, R28 ;  /* 0x000000081e167825 */ /* 0x000fcc00078e001c */
[----:B------:R-:W3:Y:S01]  /*02a0*/  LDG.E.64 R22, desc[UR6][R22.64] ;  /* 0x0000000616167981 */ /* 0x000ee2000c1e1b00 */
[----:B------:R-:W-:-:S03]  /*02b0*/  IMAD.WIDE.U32 R18, R11, 0x8, R28 ;  /* 0x000000080b127825 */ /* 0x000fc600078e001c */
[----:B------:R-:W4:Y:S04]  /*02c0*/  LDG.E.64 R20, desc[UR6][R26.64+0x10] ;  /* 0x000010061a147981 */ /* 0x000f28000c1e1b00 */
[----:B------:R-:W4:Y:S01]  /*02d0*/  LDG.E.64 R18, desc[UR6][R18.64] ;  /* 0x0000000612127981 */ /* 0x000f22000c1e1b00 */
[----:B------:R-:W2:Y:S02]  /*02e0*/  F2F.F64.F32 R12, R32 ;  /* 0x00000020000c7310 */ /* 0x000ea40000201800 */
[----:B--2---:R-:W-:Y:S01]  /*02f0*/  DFMA R12, R16, R14, R12 ;  /* 0x0000000e100c722b */ /* 0x004fe2000000000c */
[--C-:B------:R-:W-:Y:S01]  /*0300*/  IMAD.WIDE.U32 R14, R31, 0x8, R28.reuse ;  /* 0x000000081f0e7825 */ /* 0x100fe200078e001c */
[----:B------:R-:W2:Y:S05]  /*0310*/  LDG.E.64 R16, desc[UR6][R26.64+0x18] ;  /* 0x000018061a107981 */ /* 0x000eaa000c1e1b00 */
[----:B------:R-:W2:Y:S01]  /*0320*/  LDG.E.64 R14, desc[UR6][R14.64] ;  /* 0x000000060e0e7981 */ /* 0x000ea2000c1e1b00 */
[----:B------:R-:W0:Y:S08]  /*0330*/  F2F.F32.F64 R34, R12 ;  /* 0x0000000c00227310 */ /* 0x000e300000301000 */
[----:B0-----:R-:W3:Y:S02]  /*0340*/  F2F.F64.F32 R12, R34 ;  /* 0x00000022000c7310 */ /* 0x001ee40000201800 */
[----:B---3--:R-:W-:Y:S01]  /*0350*/  DFMA R22, R24, R22, R12 ;  /* 0x000000161816722b */ /* 0x008fe2000000000c */
[----:B------:R-:W-:-:S05]  /*0360*/  IMAD.WIDE.U32 R24, R33, 0x8, R28 ;  /* 0x0000000821187825 */ /* 0x000fca00078e001c */
[----:B------:R0:W1:Y:S01]  /*0370*/  F2F.F32.F64 R36, R22 ;  /* 0x0000001600247310 */ /* 0x0000620000301000 */
[----:B------:R-:W3:Y:S04]  /*0380*/  LDG.E.64 R24, desc[UR6][R24.64] ;  /* 0x0000000618187981 */ /* 0x000ee8000c1e1b00 */
[----:B0-----:R-:W3:Y:S03]  /*0390*/  LDG.E.64 R22, desc[UR6][R26.64+0x20] ;  /* 0x000020061a167981 */ /* 0x001ee6000c1e1b00 */
[----:B-1----:R-:W4:Y:S02]  /*03a0*/  F2F.F64.F32 R12, R36 ;  /* 0x00000024000c7310 */ /* 0x002f240000201800 */
[----:B----4-:R-:W-:Y:S01]  /*03b0*/  DFMA R18, R20, R18, R12 ;  /* 0x000000121412722b */ /* 0x010fe2000000000c */
[----:B------:R-:W-:-:S05]  /*03c0*/  IMAD.WIDE.U32 R20, R35, 0x8, R28 ;  /* 0x0000000823147825 */ /* 0x000fca00078e001c */
[----:B------:R0:W1:Y:S01]  /*03d0*/  F2F.F32.F64 R32, R18 ;  /* 0x0000001200207310 */ /* 0x0000620000301000 */
[----:B------:R-:W4:Y:S04]  /*03e0*/  LDG.E.64 R20, desc[UR6][R20.64] ;  /* 0x0000000614147981 */ /* 0x000f28000c1e1b00 */
[----:B0-----:R-:W4:Y:S03]  /*03f0*/  LDG.E.64 R18, desc[UR6][R26.64+0x28] ;  /* 0x000028061a127981 */ /* 0x001f26000c1e1b00 */
[----:B-1----:R-:W2:Y:S02]  /*0400*/  F2F.F64.F32 R12, R32 ;  /* 0x00000020000c7310 */ /* 0x002ea40000201800 */
[----:B--2---:R-:W-:Y:S01]  /*0410*/  DFMA R12, R16, R14, R12 ;  /* 0x0000000e100c722b */ /* 0x004fe2000000000c */
[--C-:B------:R-:W-:Y:S01]  /*0420*/  IMAD.WIDE.U32 R16, R37, 0x8, R28.reuse ;  /* 0x0000000825107825 */ /* 0x100fe200078e001c */
[----:B------:R-:W2:Y:S05]  /*0430*/  LDG.E.64 R14, desc[UR6][R26.64+0x30] ;  /* 0x000030061a0e7981 */ /* 0x000eaa000c1e1b00 */
[----:B------:R-:W2:Y:S01]  /*0440*/  LDG.E.64 R16, desc[UR6][R16.64] ;  /* 0x0000000610107981 */ /* 0x000ea2000c1e1b00 */
[----:B------:R-:W-:-:S03]  /*0450*/  IMAD.WIDE.U32 R28, R8, 0x8, R28 ;  /* 0x00000008081c7825 */ /* 0x000fc600078e001c */
[----:B------:R-:W5:Y:S04]  /*0460*/  LDG.E.64 R26, desc[UR6][R26.64+0x38] ;  /* 0x000038061a1a7981 */ /* 0x000f68000c1e1b00 */
[----:B------:R-:W5:Y:S01]  /*0470*/  LDG.E.64 R28, desc[UR6][R28.64] ;  /* 0x000000061c1c7981 */ /* 0x000f62000c1e1b00 */
[----:B------:R-:W0:Y:S08]  /*0480*/  F2F.F32.F64 R12, R12 ;  /* 0x0000000c000c7310 */ /* 0x000e300000301000 */
[----:B0-----:R-:W3:Y:S02]  /*0490*/  F2F.F64.F32 R12, R12 ;  /* 0x0000000c000c7310 */ /* 0x001ee40000201800 */
[----:B---3--:R-:W-:-:S06]  /*04a0*/  DFMA R24, R22, R24, R12 ;  /* 0x000000181618722b */ /* 0x008fcc000000000c */
[----:B------:R-:W0:Y:S08]  /*04b0*/  F2F.F32.F64 R22, R24 ;  /* 0x0000001800167310 */ /* 0x000e300000301000 */
[----:B0-----:R-:W4:Y:S02]  /*04c0*/  F2F.F64.F32 R22, R22 ;  /* 0x0000001600167310 */ /* 0x001f240000201800 */
[----:B----4-:R-:W-:-:S06]  /*04d0*/  DFMA R20, R18, R20, R22 ;  /* 0x000000141214722b */ /* 0x010fcc0000000016 */
[----:B------:R-:W0:Y:S08]  /*04e0*/  F2F.F32.F64 R18, R20 ;  /* 0x0000001400127310 */ /* 0x000e300000301000 */
[----:B0-----:R-:W2:Y:S01]  /*04f0*/  F2F.F64.F32 R18, R18 ;  /* 0x0000001200127310 */ /* 0x001ea20000201800 */
[----:B------:R-:W-:-:S04]  /*0500*/  IADD3 R0, PT, PT, R0, 0x8, RZ ;  /* 0x0000000800007810 */ /* 0x000fc80007ffe0ff */
[----:B------:R-:W-:Y:S01]  /*0510*/  ISETP.NE.AND P1, PT, R0, RZ, PT ;  /* 0x000000ff0000720c */ /* 0x000fe20003f25270 */
[----:B------:R-:W-:Y:S01]  /*0520*/  IMAD R7, R2, 0x8, R7 ;  /* 0x0000000802077824 */ /* 0x000fe200078e0207 */
[----:B------:R-:W-:Y:S01]  /*0530*/  IADD3 R10, PT, PT, R10, 0x8, RZ ;  /* 0x000000080a0a7810 */ /* 0x000fe20007ffe0ff */
[C---:B------:R-:W-:Y:S01]  /*0540*/  IMAD R33, R2.reuse, 0x8, R33 ;  /* 0x0000000802217824 */ /* 0x040fe200078e0221 */
[C---:B------:R-:W-:Y:S02]  /*0550*/  LEA R30, R2.reuse, R30, 0x3 ;  /* 0x0000001e021e7211 */ /* 0x040fe400078e18ff */
[C---:B------:R-:W-:Y:S02]  /*0560*/  LEA R11, R2.reuse, R11, 0x3 ;  /* 0x0000000b020b7211 */ /* 0x040fe400078e18ff */
[C---:B------:R-:W-:Y:S02]  /*0570*/  LEA R31, R2.reuse, R31, 0x3 ;  /* 0x0000001f021f7211 */ /* 0x040fe400078e18ff */
[----:B------:R-:W-:-:S02]  /*0580*/  LEA R35, R2, R35, 0x3 ;  /* 0x0000002302237211 */ /* 0x000fc400078e18ff */
[C---:B------:R-:W-:Y:S02]  /*0590*/  LEA R37, R2.reuse, R37, 0x3 ;  /* 0x0000002502257211 */ /* 0x040fe400078e18ff */
[----:B------:R-:W-:Y:S01]  /*05a0*/  LEA R8, R2, R8, 0x3 ;  /* 0x0000000802087211 */ /* 0x000fe200078e18ff */
[----:B--2---:R-:W-:-:S10]  /*05b0*/  DFMA R16, R14, R16, R18 ;  /* 0x000000100e10722b */ /* 0x004fd40000000012 */
[----:B------:R-:W0:Y:S08]  /*05c0*/  F2F.F32.F64 R16, R16 ;  /* 0x0000001000107310 */ /* 0x000e300000301000 */
[----:B0-----:R-:W5:Y:S02]  /*05d0*/  F2F.F64.F32 R14, R16 ;  /* 0x00000010000e7310 */ /* 0x001f640000201800 */
[----:B-----5:R-:W-:-:S06]  /*05e0*/  DFMA R14, R26, R28, R14 ;  /* 0x0000001c1a0e722b */ /* 0x020fcc000000000e */
[----:B------:R0:W1:Y:S01]  /*05f0*/  F2F.F32.F64 R32, R14 ;  /* 0x0000000e00207310 */ /* 0x0000620000301000 */
[----:B------:R-:W-:Y:S05]  /*0600*/  @P1 BRA `(.L_x_2) ;  /* 0xfffffffc00041947 */ /* 0x000fea000383ffff */
.L_x_1:
[----:B------:R-:W-:Y:S05]  /*0610*/  @!P0 BRA `(.L_x_3) ;  /* 0x00000004001c8947 */ /* 0x000fea0003800000 */
[----:B------:R-:W-:Y:S02]  /*0620*/  ISETP.GE.U32.AND P0, PT, R4, 0x4, PT ;  /* 0x000000040400780c */ /* 0x000fe40003f06070 */
[----:B------:R-:W-:-:S04]  /*0630*/  LOP3.LUT R0, R2, 0x3, RZ, 0xc0, !PT ;  /* 0x0000000302007812 */ /* 0x000fc800078ec0ff */
[----:B------:R-:W-:-:S07]  /*0640*/  ISETP.NE.AND P1, PT, R0, RZ, PT ;  /* 0x000000ff0000720c */ /* 0x000fce0003f25270 */
[----:B------:R-:W-:Y:S06]  /*0650*/  @!P0 BRA `(.L_x_4) ;  /* 0x0000000000848947 */ /* 0x000fec0003800000 */
[----:B------:R-:W0:Y:S01]  /*0660*/  LDC.64 R22, c[0x0][0x390] ;  /* 0x0000e400ff167b82 */ /* 0x000e220000000a00 */
[----:B------:R-:W-:Y:S02]  /*0670*/  IMAD R13, R9, R2, R5 ;  /* 0x00000002090d7224 */ /* 0x000fe400078e0205 */
[----:B------:R-:W-:-:S05]  /*0680*/  IMAD.IADD R7, R6, 0x1, R9 ;  /* 0x0000000106077824 */ /* 0x000fca00078e0209 */
[----:B------:R-:W2:Y:S01]  /*0690*/  LDC.64 R26, c[0x0][0x388] ;  /* 0x0000e200ff1a7b82 */ /* 0x000ea20000000a00 */
[----:B0-----:R-:W-:-:S06]  /*06a0*/  IMAD.WIDE.U32 R14, R13, 0x8, R22 ;  /* 0x000000080d0e7825 */ /* 0x001fcc00078e0016 */
[----:B------:R-:W3:Y:S01]  /*06b0*/  LDG.E.64 R14, desc[UR6][R14.64] ;  /* 0x000000060e0e7981 */ /* 0x000ee2000c1e1b00 */
[----:B--2---:R-:W-:-:S05]  /*06c0*/  IMAD.WIDE R26, R7, 0x8, R26 ;  /* 0x00000008071a7825 */ /* 0x004fca00078e021a */
[----:B------:R-:W3:Y:S01]  /*06d0*/  LDG.E.64 R10, desc[UR6][R26.64] ;  /* 0x000000061a0a7981 */ /* 0x000ee2000c1e1b00 */
[----:B------:R-:W-:-:S03]  /*06e0*/  IADD3 R7, PT, PT, R13, R2, RZ ;  /* 0x000000020d077210 */ /* 0x000fc60007ffe0ff */
[----:B------:R-:W2:Y:S02]  /*06f0*/  LDG.E.64 R12, desc[UR6][R26.64+0x8] ;  /* 0x000008061a0c7981 */ /* 0x000ea4000c1e1b00 */
[C---:B------:R-:W-:Y:S02]  /*0700*/  IMAD.WIDE.U32 R16, R7.reuse, 0x8, R22 ;  /* 0x0000000807107825 */ /* 0x040fe400078e0016 */
[----:B------:R-:W4:Y:S04]  /*0710*/  LDG.E.64 R18, desc[UR6][R26.64+0x10] ;  /* 0x000010061a127981 */ /* 0x000f28000c1e1b00 */
[----:B------:R-:W2:Y:S01]  /*0720*/  LDG.E.64 R16, desc[UR6][R16.64] ;  /* 0x0000000610107981 */ /* 0x000ea2000c1e1b00 */
[----:B------:R-:W-:-:S05]  /*0730*/  IADD3 R7, PT, PT, R7, R2, RZ ;  /* 0x0000000207077210 */ /* 0x000fca0007ffe0ff */
[----:B------:R-:W-:-:S06]  /*0740*/  IMAD.WIDE.U32 R20, R7, 0x8, R22 ;  /* 0x0000000807147825 */ /* 0x000fcc00078e0016 */
[----:B------:R-:W4:Y:S01]  /*0750*/  LDG.E.64 R20, desc[UR6][R20.64] ;  /* 0x0000000614147981 */ /* 0x000f22000c1e1b00 */
[----:B------:R-:W-:-:S05]  /*0760*/  IADD3 R25, PT, PT, R7, R2, RZ ;  /* 0x0000000207197210 */ /* 0x000fca0007ffe0ff */
[----:B------:R-:W-:Y:S02]  /*0770*/  IMAD.WIDE.U32 R24, R25, 0x8, R22 ;  /* 0x0000000819187825 */ /* 0x000fe400078e0016 */
[----:B------:R-:W5:Y:S04]  /*0780*/  LDG.E.64 R22, desc[UR6][R26.64+0x18] ;  /* 0x000018061a167981 */ /* 0x000f68000c1e1b00 */
[----:B------:R-:W5:Y:S01]  /*0790*/  LDG.E.64 R24, desc[UR6][R24.64] ;  /* 0x0000000618187981 */ /* 0x000f62000c1e1b00 */
[----:B-1----:R-:W3:Y:S01]  /*07a0*/  F2F.F64.F32 R32, R32 ;  /* 0x0000002000207310 */ /* 0x002ee20000201800 */
[----:B------:R-:W-:Y:S01]  /*07b0*/  VIADD R9, R9, 0x4 ;  /* 0x0000000409097836 */ /* 0x000fe20000000000 */
[----:B---3--:R-:W-:-:S10]  /*07c0*/  DFMA R10, R10, R14, R32 ;  /* 0x0000000e0a0a722b */ /* 0x008fd40000000020 */
[----:B------:R-:W0:Y:S08]  /*07d0*/  F2F.F32.F64 R10, R10 ;  /* 0x0000000a000a7310 */ /* 0x000e300000301000 */
[----:B0-----:R-:W2:Y:S02]  /*07e0*/  F2F.F64.F32 R14, R10 ;  /* 0x0000000a000e7310 */ /* 0x001ea40000201800 */
[----:B--2---:R-:W-:-:S10]  /*07f0*/  DFMA R12, R12, R16, R14 ;  /* 0x000000100c0c722b */ /* 0x004fd4000000000e */
[----:B------:R-:W0:Y:S08]  /*0800*/  F2F.F32.F64 R12, R12 ;  /* 0x0000000c000c7310 */ /* 0x000e300000301000 */
[----:B0-----:R-:W4:Y:S02]  /*0810*/  F2F.F64.F32 R14, R12 ;  /* 0x0000000c000e7310 */ /* 0x001f240000201800 */
[----:B----4-:R-:W-:-:S10]  /*0820*/  DFMA R14, R18, R20, R14 ;  /* 0x00000014120e722b */ /* 0x010fd4000000000e */
[----:B------:R-:W0:Y:S08]  /*0830*/  F2F.F32.F64 R14, R14 ;  /* 0x0000000e000e7310 */ /* 0x000e300000301000 */
[----:B0-----:R-:W5:Y:S02]  /*0840*/  F2F.F64.F32 R16, R14 ;  /* 0x0000000e00107310 */ /* 0x001f640000201800 */
[----:B-----5:R-:W-:-:S06]  /*0850*/  DFMA R16, R22, R24, R16 ;  /* 0x000000181610722b */ /* 0x020fcc0000000010 */
[----:B------:R2:W3:Y:S05]  /*0860*/  F2F.F32.F64 R32, R16 ;  /* 0x0000001000207310 */ /* 0x0004ea0000301000 */
.L_x_4:
[----:B------:R-:W-:Y:S05]  /*0870*/  @!P1 BRA `(.L_x_3) ;  /* 0x0000000000849947 */ /* 0x000fea0003800000 */
[----:B------:R-:W-:-:S13]  /*0880*/  ISETP.NE.AND P0, PT, R0, 0x1, PT ;  /* 0x000000010000780c */ /* 0x000fda0003f05270 */
[----:B0-----:R-:W0:Y:S01]  /*0890*/  @P0 LDC.64 R14, c[0x0][0x390] ;  /* 0x0000e400ff0e0b82 */ /* 0x001e220000000a00 */
[----:B------:R-:W-:Y:S01]  /*08a0*/  @P0 IADD3 R19, PT, PT, R6, R9, RZ ;  /* 0x0000000906130210 */ /* 0x000fe20007ffe0ff */
[----:B------:R-:W-:-:S06]  /*08b0*/  @P0 IMAD R7, R9, R2, R5 ;  /* 0x0000000209070224 */ /* 0x000fcc00078e0205 */
[----:B------:R-:W4:Y:S01]  /*08c0*/  @P0 LDC.64 R10, c[0x0][0x388] ;  /* 0x0000e200ff0a0b82 */ /* 0x000f220000000a00 */
[----:B0-----:R-:W-:-:S06]  /*08d0*/  @P0 IMAD.WIDE.U32 R12, R7, 0x8, R14 ;  /* 0x00000008070c0825 */ /* 0x001fcc00078e000e */
[----:B------:R-:W5:Y:S01]  /*08e0*/  @P0 LDG.E.64 R12, desc[UR6][R12.64] ;  /* 0x000000060c0c0981 */ /* 0x000f62000c1e1b00 */
[----:B----4-:R-:W-:-:S05]  /*08f0*/  @P0 IMAD.WIDE R18, R19, 0x8, R10 ;  /* 0x0000000813120825 */ /* 0x010fca00078e020a */
[----:B------:R-:W5:Y:S01]  /*0900*/  @P0 LDG.E.64 R10, desc[UR6][R18.64] ;  /* 0x00000006120a0981 */ /* 0x000f62000c1e1b00 */
[----:B------:R-:W-:Y:S02]  /*0910*/  LOP3.LUT R0, R2, 0x1, RZ, 0xc0, !PT ;  /* 0x0000000102007812 */ /* 0x000fe400078ec0ff */
[----:B--2---:R-:W-:Y:S02]  /*0920*/  @P0 IADD3 R17, PT, PT, R7, R2, RZ ;  /* 0x0000000207110210 */ /* 0x004fe40007ffe0ff */
[----:B------:R-:W-:-:S03]  /*0930*/  ISETP.NE.U32.AND P1, PT, R0, 0x1, PT ;  /* 0x000000010000780c */ /* 0x000fc60003f25070 */
[----:B------:R-:W-:Y:S02]  /*0940*/  @P0 IMAD.WIDE.U32 R16, R17, 0x8, R14 ;  /* 0x0000000811100825 */ /* 0x000fe400078e000e */
[----:B------:R1:W2:Y:S04]  /*0950*/  @P0 LDG.E.64 R14, desc[UR6][R18.64+0x8] ;  /* 0x00000806120e0981 */ /* 0x0002a8000c1e1b00 */
[----:B------:R-:W2:Y:S04]  /*0960*/  @P0 LDG.E.64 R16, desc[UR6][R16.64] ;  /* 0x0000000610100981 */ /* 0x000ea8000c1e1b00 */
[----:B------:R-:W0:Y:S08]  /*0970*/  @!P1 LDC.64 R20, c[0x0][0x388] ;  /* 0x0000e200ff149b82 */ /* 0x000e300000000a00 */
[----:B------:R-:W4:Y:S01]  /*0980*/  @!P1 LDC.64 R22, c[0x0][0x390] ;  /* 0x0000e400ff169b82 */ /* 0x000f220000000a00 */
[----:B------:R-:W-:-:S04]  /*0990*/  @P0 IADD3 R9, PT, PT, R9, 0x2, RZ ;  /* 0x0000000209090810 */ /* 0x000fc80007ffe0ff */
[----:B------:R-:W-:Y:S01]  /*09a0*/  @!P1 IADD3 R7, PT, PT, R6, R9, RZ ;  /* 0x0000000906079210 */ /* 0x000fe20007ffe0ff */
[----:B------:R-:W-:-:S04]  /*09b0*/  @!P1 IMAD R9, R9, R2, R5 ;  /* 0x0000000209099224 */ /* 0x000fc800078e0205 */
[----:B0-----:R-:W-:-:S06]  /*09c0*/  @!P1 IMAD.WIDE R6, R7, 0x8, R20 ;  /* 0x0000000807069825 */ /* 0x001fcc00078e0214 */
[----:B------:R-:W2:Y:S01]  /*09d0*/  @!P1 LDG.E.64 R6, desc[UR6][R6.64] ;  /* 0x0000000606069981 */ /* 0x000ea2000c1e1b00 */
[----:B----4-:R-:W-:-:S06]  /*09e0*/  @!P1 IMAD.WIDE.U32 R8, R9, 0x8, R22 ;  /* 0x0000000809089825 */ /* 0x010fcc00078e0016 */
[----:B------:R-:W4:Y:S01]  /*09f0*/  @!P1 LDG.E.64 R8, desc[UR6][R8.64] ;  /* 0x0000000608089981 */ /* 0x000f22000c1e1b00 */
[----:B-1-3--:R-:W5:Y:S02]  /*0a00*/  @P0 F2F.F64.F32 R18, R32 ;  /* 0x0000002000120310 */ /* 0x00af640000201800 */
[----:B-----5:R-:W-:-:S10]  /*0a10*/  @P0 DFMA R12, R10, R12, R18 ;  /* 0x0000000c0a0c022b */ /* 0x020fd40000000012 */
[----:B------:R-:W0:Y:S08]  /*0a20*/  @P0 F2F.F32.F64 R12, R12 ;  /* 0x0000000c000c0310 */ /* 0x000e300000301000 */
[----:B0-----:R-:W2:Y:S02]  /*0a30*/  @P0 F2F.F64.F32 R10, R12 ;  /* 0x0000000c000a0310 */ /* 0x001ea40000201800 */
[----:B--2---:R-:W-:-:S06]  /*0a40*/  @P0 DFMA R14, R14, R16, R10 ;  /* 0x000000100e0e022b */ /* 0x004fcc000000000a */
[----:B------:R-:W0:Y:S08]  /*0a50*/  @P0 F2F.F32.F64 R32, R14 ;  /* 0x0000000e00200310 */ /* 0x000e300000301000 */
[----:B0-----:R-:W4:Y:S02]  /*0a60*/  @!P1 F2F.F64.F32 R10, R32 ;  /* 0x00000020000a9310 */ /* 0x001f240000201800 */
[----:B----4-:R-:W-:-:S06]  /*0a70*/  @!P1 DFMA R10, R6, R8, R10 ;  /* 0x00000008060a922b */ /* 0x010fcc000000000a */
[----:B------:R4:W0:Y:S05]  /*0a80*/  @!P1 F2F.F32.F64 R32, R10 ;  /* 0x0000000a00209310 */ /* 0x00082a0000301000 */
.L_x_3:
[----:B01-3--:R-:W0:Y:S02]  /*0a90*/  F2F.F64.F32 R32, R32 ;  /* 0x0000002000207310 */ /* 0x00be240000201800 */
.L_x_0:
[----:B------:R-:W1:Y:S01]  /*0aa0*/  LDC.64 R6, c[0x0][0x380] ;  /* 0x0000e000ff067b82 */ /* 0x000e620000000a00 */
[----:B------:R-:W-:-:S04]  /*0ab0*/  IMAD R3, R3, R2, R5 ;  /* 0x0000000203037224 */ /* 0x000fc800078e0205 */
[----:B-1----:R-:W-:-:S05]  /*0ac0*/  IMAD.WIDE R2, R3, 0x8, R6 ;  /* 0x0000000803027825 */ /* 0x002fca00078e0206 */
[----:B0-----:R-:W-:Y:S01]  /*0ad0*/  STG.E.64 desc[UR6][R2.64], R32 ;  /* 0x0000002002007986 */ /* 0x001fe2000c101b06 */
[----:B------:R-:W-:Y:S05]  /*0ae0*/  EXIT ;  /* 0x000000000000794d */ /* 0x000fea0003800000 */
.L_x_5:
[----:B------:R-:W-:-:S00]  /*0af0*/  BRA `(.L_x_5) ;  /* 0xfffffffc00fc7947 */ /* 0x000fc0000383ffff */
[----:B------:R-:W-:-:S00]  /*0b00*/  NOP ;  /* 0x0000000000007918 */ /* 0x000fc00000000000 */
[----:B------:R-:W-:-:S00]  /*0b10*/  NOP ;  /* 0x0000000000007918 */ /* 0x000fc00000000000 */
[----:B------:R-:W-:-:S00]  /*0b20*/  NOP ;  /* 0x0000000000007918 */ /* 0x000fc00000000000 */
[----:B------:R-:W-:-:S00]  /*0b30*/  NOP ;  /* 0x0000000000007918 */ /* 0x000fc00000000000 */
[----:B------:R-:W-:-:S00]  /*0b40*/  NOP ;  /* 0x0000000000007918 */ /* 0x000fc00000000000 */
[----:B------:R-:W-:-:S00]  /*0b50*/  NOP ;  /* 0x0000000000007918 */ /* 0x000fc00000000000 */
[----:B------:R-:W-:-:S00]  /*0b60*/  NOP ;  /* 0x0000000000007918 */ /* 0x000fc00000000000 */
[----:B------:R-:W-:-:S00]  /*0b70*/  NOP ;  /* 0x0000000000007918 */ /* 0x000fc00000000000 */
.L_x_6:


//--------------------- .nv.shared.reserved.0     --------------------------
	.section	.nv.shared.reserved.0,"aw",@nobits
	.weak		__nv_reservedSMEM_offset_0_alias
	.size		__nv_reservedSMEM_offset_0_alias, 0, 64
	.other		__nv_reservedSMEM_offset_0_alias,@"STO_CUDA_RESERVED_SHARED STV_DEFAULT"
__nv_reservedSMEM_offset_0_alias:
	.zero		0
	.zero		64


//--------------------- .nv.constant0._Z9addKernelPdPKdS1_i --------------------------
	.section	.nv.constant0._Z9addKernelPdPKdS1_i,"a",@progbits
	.sectionflags	@""
	.align	4
.nv.constant0._Z9addKernelPdPKdS1_i:
	.zero		924


//--------------------- SYMBOLS --------------------------

	.type		.nv.reservedSmem.offset0,@object
	.size		.nv.reservedSmem.offset0,0x4
